//
// Generated by NVIDIA NVVM Compiler
//
// Compiler Build ID: CL-36424714
// Cuda compilation tools, release 13.0, V13.0.88
// Based on NVVM 20.0.0
//

.version 9.0
.target sm_100
.address_size 64

	// .globl	_Z3addPdS_ii

.visible .entry _Z3addPdS_ii(
	.param .u64 .ptr .align 1 _Z3addPdS_ii_param_0,
	.param .u64 .ptr .align 1 _Z3addPdS_ii_param_1,
	.param .u32 _Z3addPdS_ii_param_2,
	.param .u32 _Z3addPdS_ii_param_3
)
{
	.reg .b32 	%r<30>;
	.reg .b64 	%rd<13>;
	.reg .b64 	%fd<49>;

	ld.param.u64 	%rd1, [_Z3addPdS_ii_param_0];
	ld.param.u64 	%rd2, [_Z3addPdS_ii_param_1];
	ld.param.u32 	%r1, [_Z3addPdS_ii_param_2];
	ld.param.u32 	%r2, [_Z3addPdS_ii_param_3];
	cvta.to.global.u64 	%rd3, %rd1;
	mov.u32 	%r3, %tid.x;
	mov.u32 	%r4, %ctaid.x;
	shl.b32 	%r5, %r3, 1;
	mul.lo.s32 	%r6, %r4, %r1;
	shl.b32 	%r7, %r6, 1;
	add.s32 	%r8, %r5, %r7;
	mul.wide.s32 	%rd4, %r8, 8;
	add.s64 	%rd5, %rd3, %rd4;
	ld.global.f64 	%fd1, [%rd5];
	add.f64 	%fd2, %fd1, 0d0000000000000000;
	cvt.rzi.s32.f64 	%r9, %fd2;
	ld.global.f64 	%fd3, [%rd5+8];
	cvt.rn.f64.s32 	%fd4, %r9;
	add.f64 	%fd5, %fd3, %fd4;
	cvt.rzi.s32.f64 	%r10, %fd5;
	ld.global.f64 	%fd6, [%rd5+16];
	cvt.rn.f64.s32 	%fd7, %r10;
	add.f64 	%fd8, %fd6, %fd7;
	cvt.rzi.s32.f64 	%r11, %fd8;
	ld.global.f64 	%fd9, [%rd5+24];
	cvt.rn.f64.s32 	%fd10, %r11;
	add.f64 	%fd11, %fd9, %fd10;
	cvt.rzi.s32.f64 	%r12, %fd11;
	mul.wide.s32 	%rd6, %r1, 8;
	add.s64 	%rd7, %rd5, %rd6;
	ld.global.f64 	%fd12, [%rd7];
	cvt.rn.f64.s32 	%fd13, %r12;
	add.f64 	%fd14, %fd12, %fd13;
	cvt.rzi.s32.f64 	%r13, %fd14;
	ld.global.f64 	%fd15, [%rd7+8];
	cvt.rn.f64.s32 	%fd16, %r13;
	add.f64 	%fd17, %fd15, %fd16;
	cvt.rzi.s32.f64 	%r14, %fd17;
	ld.global.f64 	%fd18, [%rd7+16];
	cvt.rn.f64.s32 	%fd19, %r14;
	add.f64 	%fd20, %fd18, %fd19;
	cvt.rzi.s32.f64 	%r15, %fd20;
	ld.global.f64 	%fd21, [%rd7+24];
	cvt.rn.f64.s32 	%fd22, %r15;
	add.f64 	%fd23, %fd21, %fd22;
	cvt.rzi.s32.f64 	%r16, %fd23;
	add.s64 	%rd8, %rd7, %rd6;
	ld.global.f64 	%fd24, [%rd8];
	cvt.rn.f64.s32 	%fd25, %r16;
	add.f64 	%fd26, %fd24, %fd25;
	cvt.rzi.s32.f64 	%r17, %fd26;
	ld.global.f64 	%fd27, [%rd8+8];
	cvt.rn.f64.s32 	%fd28, %r17;
	add.f64 	%fd29, %fd27, %fd28;
	cvt.rzi.s32.f64 	%r18, %fd29;
	ld.global.f64 	%fd30, [%rd8+16];
	cvt.rn.f64.s32 	%fd31, %r18;
	add.f64 	%fd32, %fd30, %fd31;
	cvt.rzi.s32.f64 	%r19, %fd32;
	ld.global.f64 	%fd33, [%rd8+24];
	cvt.rn.f64.s32 	%fd34, %r19;
	add.f64 	%fd35, %fd33, %fd34;
	cvt.rzi.s32.f64 	%r20, %fd35;
	add.s64 	%rd9, %rd8, %rd6;
	ld.global.f64 	%fd36, [%rd9];
	cvt.rn.f64.s32 	%fd37, %r20;
	add.f64 	%fd38, %fd36, %fd37;
	cvt.rzi.s32.f64 	%r21, %fd38;
	ld.global.f64 	%fd39, [%rd9+8];
	cvt.rn.f64.s32 	%fd40, %r21;
	add.f64 	%fd41, %fd39, %fd40;
	cvt.rzi.s32.f64 	%r22, %fd41;
	ld.global.f64 	%fd42, [%rd9+16];
	cvt.rn.f64.s32 	%fd43, %r22;
	add.f64 	%fd44, %fd42, %fd43;
	cvt.rzi.s32.f64 	%r23, %fd44;
	ld.global.f64 	%fd45, [%rd9+24];
	cvt.rn.f64.s32 	%fd46, %r23;
	add.f64 	%fd47, %fd45, %fd46;
	cvt.rzi.s32.f64 	%r24, %fd47;
	shr.s32 	%r25, %r24, 31;
	shr.u32 	%r26, %r25, 28;
	add.s32 	%r27, %r24, %r26;
	shr.s32 	%r28, %r27, 4;
	cvt.rn.f64.s32 	%fd48, %r28;
	cvta.to.global.u64 	%rd10, %rd2;
	mad.lo.s32 	%r29, %r2, %r4, %r3;
	mul.wide.s32 	%rd11, %r29, 8;
	add.s64 	%rd12, %rd10, %rd11;
	st.global.f64 	[%rd12], %fd48;
	ret;

}


// ===== COMPILED SASS (sm_100) =====

	.target	sm_100

	.elftype	@"ET_EXEC"


//--------------------- .note.nv.tkinfo           --------------------------
	.section	.note.nv.tkinfo,"",@"SHT_NOTE"
	.sectionflags	@"SHF_NOTE_NV_TKINFO"
	.tkinfo
        /*0018*/ 	.word	0x00000002
        /*0030*/ 	.string	""
        /*0030*/ 	.string	"ptxas"
        /*0030*/ 	.string	"Cuda compilation tools, release 13.0, V13.0.88"
        /*0030*/ 	.string	"Build cuda_13.0.r13.0/compiler.36424714_0"
        /*0030*/ 	.string	"-arch sm_100 -m 64 "



//--------------------- .note.nv.cuinfo           --------------------------
	.section	.note.nv.cuinfo,"",@"SHT_NOTE"
	.sectionflags	@"SHF_NOTE_NV_CUINFO"
        /*0018*/ 	.short	0x0002
        /*001a*/ 	.short	0x0064
        /*001c*/ 	.short	0x0082
	.zero		2


//--------------------- .nv.info                  --------------------------
	.section	.nv.info,"",@"SHT_CUDA_INFO"
	.align	4


	//----- nvinfo : EIATTR_REGCOUNT
	.align		4
        /*0000*/ 	.byte	0x04, 0x2f
        /*0002*/ 	.short	(.L_1 - .L_0)
	.align		4
.L_0:
        /*0004*/ 	.word	index@(_Z3addPdS_ii)
        /*0008*/ 	.word	0x00000020


	//----- nvinfo : EIATTR_FRAME_SIZE
	.align		4
.L_1:
        /*000c*/ 	.byte	0x04, 0x11
        /*000e*/ 	.short	(.L_3 - .L_2)
	.align		4
.L_2:
        /*0010*/ 	.word	index@(_Z3addPdS_ii)
        /*0014*/ 	.word	0x00000000


	//----- nvinfo : EIATTR_MIN_STACK_SIZE
	.align		4
.L_3:
        /*0018*/ 	.byte	0x04, 0x12
        /*001a*/ 	.short	(.L_5 - .L_4)
	.align		4
.L_4:
        /*001c*/ 	.word	index@(_Z3addPdS_ii)
        /*0020*/ 	.word	0x00000000
.L_5:


//--------------------- .nv.compat                --------------------------
	.section	.nv.compat,"",@"SHT_CUDA_COMPAT_INFO"
	.align	4
        /*0000*/ 	.byte	0x02, 0x09, 0x00, 0x00, 0x02, 0x02, 0x01, 0x00, 0x02, 0x05, 0x05, 0x00, 0x03, 0x07, 0x01, 0x01
        /*0010*/ 	.byte	0x02, 0x03, 0x00, 0x00, 0x02, 0x06, 0x01, 0x00, 0x04, 0x0b, 0x08, 0x00, 0x01, 0x00, 0x00, 0x00
        /*0020*/ 	.byte	0x00, 0x00, 0x00, 0x00


//--------------------- .nv.info._Z3addPdS_ii     --------------------------
	.section	.nv.info._Z3addPdS_ii,"",@"SHT_CUDA_INFO"
	.sectionflags	@""
	.align	4


	//----- nvinfo : EIATTR_CUDA_API_VERSION
	.align		4
        /*0000*/ 	.byte	0x04, 0x37
        /*0002*/ 	.short	(.L_7 - .L_6)
.L_6:
        /*0004*/ 	.word	0x00000082


	//----- nvinfo : EIATTR_KPARAM_INFO
	.align		4
.L_7:
        /*0008*/ 	.byte	0x04, 0x17
        /*000a*/ 	.short	(.L_9 - .L_8)
.L_8:
        /*000c*/ 	.word	0x00000000
        /*0010*/ 	.short	0x0003
        /*0012*/ 	.short	0x0014
        /*0014*/ 	.byte	0x00, 0xf0, 0x11, 0x00


	//----- nvinfo : EIATTR_KPARAM_INFO
	.align		4
.L_9:
        /*0018*/ 	.byte	0x04, 0x17
        /*001a*/ 	.short	(.L_11 - .L_10)
.L_10:
        /*001c*/ 	.word	0x00000000
        /*0020*/ 	.short	0x0002
        /*0022*/ 	.short	0x0010
        /*0024*/ 	.byte	0x00, 0xf0, 0x11, 0x00


	//----- nvinfo : EIATTR_KPARAM_INFO
	.align		4
.L_11:
        /*0028*/ 	.byte	0x04, 0x17
        /*002a*/ 	.short	(.L_13 - .L_12)
.L_12:
        /*002c*/ 	.word	0x00000000
        /*0030*/ 	.short	0x0001
        /*0032*/ 	.short	0x0008
        /*0034*/ 	.byte	0x00, 0xf5, 0x21, 0x00


	//----- nvinfo : EIATTR_KPARAM_INFO
	.align		4
.L_13:
        /*0038*/ 	.byte	0x04, 0x17
        /*003a*/ 	.short	(.L_15 - .L_14)
.L_14:
        /*003c*/ 	.word	0x00000000
        /*0040*/ 	.short	0x0000
        /*0042*/ 	.short	0x0000
        /*0044*/ 	.byte	0x00, 0xf5, 0x21, 0x00


	//----- nvinfo : EIATTR_SPARSE_MMA_MASK
	.align		4
.L_15:
        /*0048*/ 	.byte	0x03, 0x50
        /*004a*/ 	.short	0x0000


	//----- nvinfo : EIATTR_MAXREG_COUNT
	.align		4
        /*004c*/ 	.byte	0x03, 0x1b
        /*004e*/ 	.short	0x00ff


	//----- nvinfo : EIATTR_MERCURY_ISA_VERSION
	.align		4
        /*0050*/ 	.byte	0x03, 0x5f
        /*0052*/ 	.short	0x0101


	//----- nvinfo : EIATTR_VRC_CTA_INIT_COUNT
	.align		4
        /*0054*/ 	.byte	0x02, 0x4a
	.zero		1
	.zero		1


	//----- nvinfo : EIATTR_EXIT_INSTR_OFFSETS
	.align		4
        /*0058*/ 	.byte	0x04, 0x1c
        /*005a*/ 	.short	(.L_17 - .L_16)


	//   ....[0]....
.L_16:
        /*005c*/ 	.word	0x00000540


	//----- nvinfo : EIATTR_CBANK_PARAM_SIZE
	.align		4
.L_17:
        /*0060*/ 	.byte	0x03, 0x19
        /*0062*/ 	.short	0x0018


	//----- nvinfo : EIATTR_PARAM_CBANK
	.align		4
        /*0064*/ 	.byte	0x04, 0x0a
        /*0066*/ 	.short	(.L_19 - .L_18)
	.align		4
.L_18:
        /*0068*/ 	.word	index@(.nv.constant0._Z3addPdS_ii)
        /*006c*/ 	.short	0x0380
        /*006e*/ 	.short	0x0018


	//----- nvinfo : EIATTR_SW_WAR
	.align		4
.L_19:
        /*0070*/ 	.byte	0x04, 0x36
        /*0072*/ 	.short	(.L_21 - .L_20)
.L_20:
        /*0074*/ 	.word	0x00000008
.L_21:


//--------------------- .nv.callgraph             --------------------------
	.section	.nv.callgraph,"",@"SHT_CUDA_CALLGRAPH"
	.align	4
	.sectionentsize	8
	.align		4
        /*0000*/ 	.word	0x00000000
	.align		4
        /*0004*/ 	.word	0xffffffff
	.align		4
        /*0008*/ 	.word	0x00000000
	.align		4
        /*000c*/ 	.word	0xfffffffe
	.align		4
        /*0010*/ 	.word	0x00000000
	.align		4
        /*0014*/ 	.word	0xfffffffd
	.align		4
        /*0018*/ 	.word	0x00000000
	.align		4
        /*001c*/ 	.word	0xfffffffc


//--------------------- .text._Z3addPdS_ii        --------------------------
	.section	.text._Z3addPdS_ii,"ax",@progbits
	.align	128
        .global         _Z3addPdS_ii
        .type           _Z3addPdS_ii,@function
        .size           _Z3addPdS_ii,(.L_x_1 - _Z3addPdS_ii)
        .other          _Z3addPdS_ii,@"STO_CUDA_ENTRY STV_DEFAULT"
_Z3addPdS_ii:
.text._Z3addPdS_ii:
[----:B------:R-:W-:Y:S01]  /*0000*/  LDC R1, c[0x0][0x37c] ;  /* 0x0000df00ff017b82 */ /* 0x000fe20000000800 */
[----:B------:R-:W0:Y:S07]  /*0010*/  S2R R0, SR_TID.X ;  /* 0x0000000000007919 */ /* 0x000e2e0000002100 */
[----:B------:R-:W0:Y:S01]  /*0020*/  S2UR UR6, SR_CTAID.X ;  /* 0x00000000000679c3 */ /* 0x000e220000002500 */
[----:B------:R-:W1:Y:S07]  /*0030*/  LDCU.64 UR4, c[0x0][0x358] ;  /* 0x00006b00ff0477ac */ /* 0x000e6e0008000a00 */
[----:B------:R-:W0:Y:S08]  /*0040*/  LDC R21, c[0x0][0x390] ;  /* 0x0000e400ff157b82 */ /* 0x000e300000000800 */
[----:B------:R-:W2:Y:S01]  /*0050*/  LDC.64 R6, c[0x0][0x380] ;  /* 0x0000e000ff067b82 */ /* 0x000ea20000000a00 */
[----:B0-----:R-:W-:-:S05]  /*0060*/  IMAD R3, R21, UR6, R0 ;  /* 0x0000000615037c24 */ /* 0x001fca000f8e0200 */
[----:B------:R-:W-:-:S05]  /*0070*/  SHF.L.U32 R3, R3, 0x1, RZ ;  /* 0x0000000103037819 */ /* 0x000fca00000006ff */
[----:B--2---:R-:W-:-:S05]  /*0080*/  IMAD.WIDE R6, R3, 0x8, R6 ;  /* 0x0000000803067825 */ /* 0x004fca00078e0206 */
[----:B-1----:R-:W2:Y:S04]  /*0090*/  LDG.E.64 R24, desc[UR4][R6.64] ;  /* 0x0000000406187981 */ /* 0x002ea8000c1e1b00 */
[----:B------:R-:W3:Y:S04]  /*00a0*/  LDG.E.64 R14, desc[UR4][R6.64+0x8] ;  /* 0x00000804060e7981 */ /* 0x000ee8000c1e1b00 */
[----:B------:R-:W4:Y:S04]  /*00b0*/  LDG.E.64 R16, desc[UR4][R6.64+0x10] ;  /* 0x0000100406107981 */ /* 0x000f28000c1e1b00 */
[----:B------:R-:W5:Y:S01]  /*00c0*/  LDG.E.64 R18, desc[UR4][R6.64+0x18] ;  /* 0x0000180406127981 */ /* 0x000f62000c1e1b00 */
[----:B------:R-:W-:-:S05]  /*00d0*/  IMAD.WIDE R28, R21, 0x8, R6 ;  /* 0x00000008151c7825 */ /* 0x000fca00078e0206 */
[----:B------:R-:W5:Y:S04]  /*00e0*/  LDG.E.64 R12, desc[UR4][R28.64] ;  /* 0x000000041c0c7981 */ /* 0x000f68000c1e1b00 */
[----:B------:R-:W5:Y:S04]  /*00f0*/  LDG.E.64 R4, desc[UR4][R28.64+0x8] ;  /* 0x000008041c047981 */ /* 0x000f68000c1e1b00 */
[----:B------:R-:W5:Y:S04]  /*0100*/  LDG.E.64 R2, desc[UR4][R28.64+0x10] ;  /* 0x000010041c027981 */ /* 0x000f68000c1e1b00 */
[----:B------:R0:W5:Y:S01]  /*0110*/  LDG.E.64 R10, desc[UR4][R28.64+0x18] ;  /* 0x000018041c0a7981 */ /* 0x000162000c1e1b00 */
[----:B------:R-:W-:-:S05]  /*0120*/  IMAD.WIDE R22, R21, 0x8, R28 ;  /* 0x0000000815167825 */ /* 0x000fca00078e021c */
[----:B------:R-:W5:Y:S04]  /*0130*/  LDG.E.64 R8, desc[UR4][R22.64] ;  /* 0x0000000416087981 */ /* 0x000f68000c1e1b00 */
[----:B------:R-:W5:Y:S01]  /*0140*/  LDG.E.64 R6, desc[UR4][R22.64+0x8] ;  /* 0x0000080416067981 */ /* 0x000f62000c1e1b00 */
[----:B--2---:R-:W-:-:S06]  /*0150*/  DADD R24, RZ, R24 ;  /* 0x00000000ff187229 */ /* 0x004fcc0000000018 */
[----:B------:R-:W1:Y:S08]  /*0160*/  F2I.F64.TRUNC R20, R24 ;  /* 0x0000001800147311 */ /* 0x000e70000030d100 */
[----:B-1----:R-:W3:Y:S02]  /*0170*/  I2F.F64 R26, R20 ;  /* 0x00000014001a7312 */ /* 0x002ee40000201c00 */
[----:B---3--:R-:W-:Y:S01]  /*0180*/  DADD R26, R14, R26 ;  /* 0x000000000e1a7229 */ /* 0x008fe2000000001a */
[----:B------:R-:W2:Y:S09]  /*0190*/  LDG.E.64 R14, desc[UR4][R22.64+0x10] ;  /* 0x00001004160e7981 */ /* 0x000eb2000c1e1b00 */
[----:B------:R-:W0:Y:S08]  /*01a0*/  F2I.F64.TRUNC R26, R26 ;  /* 0x0000001a001a7311 */ /* 0x000e30000030d100 */
[----:B0-----:R-:W4:Y:S02]  /*01b0*/  I2F.F64 R28, R26 ;  /* 0x0000001a001c7312 */ /* 0x001f240000201c00 */
[----:B----4-:R-:W-:Y:S01]  /*01c0*/  DADD R28, R16, R28 ;  /* 0x00000000101c7229 */ /* 0x010fe2000000001c */
[----:B------:R0:W3:Y:S09]  /*01d0*/  LDG.E.64 R16, desc[UR4][R22.64+0x18] ;  /* 0x0000180416107981 */ /* 0x0000f2000c1e1b00 */
[----:B------:R-:W1:Y:S08]  /*01e0*/  F2I.F64.TRUNC R28, R28 ;  /* 0x0000001c001c7311 */ /* 0x000e70000030d100 */
[----:B-1----:R-:W5:Y:S02]  /*01f0*/  I2F.F64 R24, R28 ;  /* 0x0000001c00187312 */ /* 0x002f640000201c00 */
[----:B-----5:R-:W-:-:S10]  /*0200*/  DADD R24, R18, R24 ;  /* 0x0000000012187229 */ /* 0x020fd40000000018 */
[----:B------:R-:W1:Y:S08]  /*0210*/  F2I.F64.TRUNC R24, R24 ;  /* 0x0000001800187311 */ /* 0x000e70000030d100 */
[----:B-1----:R-:W1:Y:S02]  /*0220*/  I2F.F64 R24, R24 ;  /* 0x0000001800187312 */ /* 0x002e640000201c00 */
[----:B-1----:R-:W-:Y:S01]  /*0230*/  DADD R26, R12, R24 ;  /* 0x000000000c1a7229 */ /* 0x002fe20000000018 */
[----:B------:R-:W-:-:S05]  /*0240*/  IMAD.WIDE R20, R21, 0x8, R22 ;  /* 0x0000000815147825 */ /* 0x000fca00078e0216 */
[----:B------:R-:W4:Y:S04]  /*0250*/  LDG.E.64 R18, desc[UR4][R20.64] ;  /* 0x0000000414127981 */ /* 0x000f28000c1e1b00 */
[----:B------:R-:W0:Y:S01]  /*0260*/  F2I.F64.TRUNC R26, R26 ;  /* 0x0000001a001a7311 */ /* 0x000e22000030d100 */
[----:B------:R-:W5:Y:S07]  /*0270*/  LDG.E.64 R12, desc[UR4][R20.64+0x8] ;  /* 0x00000804140c7981 */ /* 0x000f6e000c1e1b00 */
[----:B0-----:R-:W0:Y:S02]  /*0280*/  I2F.F64 R22, R26 ;  /* 0x0000001a00167312 */ /* 0x001e240000201c00 */
[----:B0-----:R-:W-:Y:S01]  /*0290*/  DADD R28, R4, R22 ;  /* 0x00000000041c7229 */ /* 0x001fe20000000016 */
[----:B------:R-:W5:Y:S09]  /*02a0*/  LDG.E.64 R4, desc[UR4][R20.64+0x10] ;  /* 0x0000100414047981 */ /* 0x000f72000c1e1b00 */
[----:B------:R-:W0:Y:S08]  /*02b0*/  F2I.F64.TRUNC R28, R28 ;  /* 0x0000001c001c7311 */ /* 0x000e30000030d100 */
[----:B0-----:R-:W0:Y:S02]  /*02c0*/  I2F.F64 R22, R28 ;  /* 0x0000001c00167312 */ /* 0x001e240000201c00 */
[----:B0-----:R-:W-:Y:S01]  /*02d0*/  DADD R22, R2, R22 ;  /* 0x0000000002167229 */ /* 0x001fe20000000016 */
[----:B------:R0:W5:Y:S09]  /*02e0*/  LDG.E.64 R2, desc[UR4][R20.64+0x18] ;  /* 0x0000180414027981 */ /* 0x000172000c1e1b00 */
[----:B------:R-:W1:Y:S08]  /*02f0*/  F2I.F64.TRUNC R22, R22 ;  /* 0x0000001600167311 */ /* 0x000e70000030d100 */
[----:B-1----:R-:W1:Y:S02]  /*0300*/  I2F.F64 R24, R22 ;  /* 0x0000001600187312 */ /* 0x002e640000201c00 */
[----:B-1----:R-:W-:-:S10]  /*0310*/  DADD R10, R10, R24 ;  /* 0x000000000a0a7229 */ /* 0x002fd40000000018 */
[----:B------:R-:W1:Y:S08]  /*0320*/  F2I.F64.TRUNC R10, R10 ;  /* 0x0000000a000a7311 */ /* 0x000e70000030d100 */
[----:B-1----:R-:W1:Y:S02]  /*0330*/  I2F.F64 R24, R10 ;  /* 0x0000000a00187312 */ /* 0x002e640000201c00 */
[----:B-1----:R-:W-:-:S10]  /*0340*/  DADD R8, R8, R24 ;  /* 0x0000000008087229 */ /* 0x002fd40000000018 */
[----:B------:R-:W1:Y:S08]  /*0350*/  F2I.F64.TRUNC R8, R8 ;  /* 0x0000000800087311 */ /* 0x000e70000030d100 */
[----:B-1----:R-:W1:Y:S02]  /*0360*/  I2F.F64 R24, R8 ;  /* 0x0000000800187312 */ /* 0x002e640000201c00 */
[----:B-1----:R-:W-:-:S10]  /*0370*/  DADD R6, R6, R24 ;  /* 0x0000000006067229 */ /* 0x002fd40000000018 */
[----:B------:R-:W1:Y:S08]  /*0380*/  F2I.F64.TRUNC R6, R6 ;  /* 0x0000000600067311 */ /* 0x000e70000030d100 */
[----:B-1----:R-:W2:Y:S02]  /*0390*/  I2F.F64 R22, R6 ;  /* 0x0000000600167312 */ /* 0x002ea40000201c00 */
[----:B--2---:R-:W-:-:S10]  /*03a0*/  DADD R14, R14, R22 ;  /* 0x000000000e0e7229 */ /* 0x004fd40000000016 */
[----:B------:R-:W0:Y:S08]  /*03b0*/  F2I.F64.TRUNC R14, R14 ;  /* 0x0000000e000e7311 */ /* 0x000e30000030d100 */
[----:B0-----:R-:W3:Y:S02]  /*03c0*/  I2F.F64 R20, R14 ;  /* 0x0000000e00147312 */ /* 0x001ee40000201c00 */
[----:B---3--:R-:W-:-:S10]  /*03d0*/  DADD R16, R16, R20 ;  /* 0x0000000010107229 */ /* 0x008fd40000000014 */
[----:B------:R-:W0:Y:S08]  /*03e0*/  F2I.F64.TRUNC R16, R16 ;  /* 0x0000001000107311 */ /* 0x000e30000030d100 */
[----:B0-----:R-:W4:Y:S02]  /*03f0*/  I2F.F64 R10, R16 ;  /* 0x00000010000a7312 */ /* 0x001f240000201c00 */
[----:B----4-:R-:W-:-:S06]  /*0400*/  DADD R10, R18, R10 ;  /* 0x00000000120a7229 */ /* 0x010fcc000000000a */
[----:B------:R0:W1:Y:S04]  /*0410*/  F2I.F64.TRUNC R18, R10 ;  /* 0x0000000a00127311 */ /* 0x000068000030d100 */
[----:B0-----:R-:W0:Y:S04]  /*0420*/  LDC.64 R10, c[0x0][0x388] ;  /* 0x0000e200ff0a7b82 */ /* 0x001e280000000a00 */
[----:B-1----:R-:W5:Y:S02]  /*0430*/  I2F.F64 R8, R18 ;  /* 0x0000001200087312 */ /* 0x002f640000201c00 */
[----:B-----5:R-:W-:-:S02]  /*0440*/  DADD R8, R12, R8 ;  /* 0x000000000c087229 */ /* 0x020fc40000000008 */
[----:B------:R-:W1:Y:S08]  /*0450*/  LDC R13, c[0x0][0x394] ;  /* 0x0000e500ff0d7b82 */ /* 0x000e700000000800 */
[----:B------:R-:W2:Y:S08]  /*0460*/  F2I.F64.TRUNC R8, R8 ;  /* 0x0000000800087311 */ /* 0x000eb0000030d100 */
[----:B--2---:R-:W2:Y:S02]  /*0470*/  I2F.F64 R6, R8 ;  /* 0x0000000800067312 */ /* 0x004ea40000201c00 */
[----:B--2---:R-:W-:-:S06]  /*0480*/  DADD R4, R4, R6 ;  /* 0x0000000004047229 */ /* 0x004fcc0000000006 */
[----:B------:R-:W2:Y:S08]  /*0490*/  F2I.F64.TRUNC R12, R4 ;  /* 0x00000004000c7311 */ /* 0x000eb0000030d100 */
[----:B--2---:R-:W2:Y:S02]  /*04a0*/  I2F.F64 R6, R12 ;  /* 0x0000000c00067312 */ /* 0x004ea40000201c00 */
[----:B--2---:R-:W-:-:S10]  /*04b0*/  DADD R2, R2, R6 ;  /* 0x0000000002027229 */ /* 0x004fd40000000006 */
[----:B------:R-:W2:Y:S02]  /*04c0*/  F2I.F64.TRUNC R2, R2 ;  /* 0x0000000200027311 */ /* 0x000ea4000030d100 */
[----:B--2---:R-:W-:-:S04]  /*04d0*/  SHF.R.S32.HI R7, RZ, 0x1f, R2 ;  /* 0x0000001fff077819 */ /* 0x004fc80000011402 */
[----:B------:R-:W-:-:S04]  /*04e0*/  LEA.HI R7, R7, R2, RZ, 0x4 ;  /* 0x0000000207077211 */ /* 0x000fc800078f20ff */
[----:B------:R-:W-:-:S06]  /*04f0*/  SHF.R.S32.HI R7, RZ, 0x4, R7 ;  /* 0x00000004ff077819 */ /* 0x000fcc0000011407 */
[----:B------:R-:W2:Y:S01]  /*0500*/  I2F.F64 R6, R7 ;  /* 0x0000000700067312 */ /* 0x000ea20000201c00 */
[----:B-1----:R-:W-:-:S04]  /*0510*/  IMAD R9, R13, UR6, R0 ;  /* 0x000000060d097c24 */ /* 0x002fc8000f8e0200 */
[----:B0-----:R-:W-:-:S05]  /*0520*/  IMAD.WIDE R4, R9, 0x8, R10 ;  /* 0x0000000809047825 */ /* 0x001fca00078e020a */
[----:B--2---:R-:W-:Y:S01]  /*0530*/  STG.E.64 desc[UR4][R4.64], R6 ;  /* 0x0000000604007986 */ /* 0x004fe2000c101b04 */
[----:B------:R-:W-:Y:S05]  /*0540*/  EXIT ;  /* 0x000000000000794d */ /* 0x000fea0003800000 */
.L_x_0:
[----:B------:R-:W-:-:S00]  /*0550*/  BRA `(.L_x_0) ;  /* 0xfffffffc00fc7947 */ /* 0x000fc0000383ffff */
[----:B------:R-:W-:-:S00]  /*0560*/  NOP ;  /* 0x0000000000007918 */ /* 0x000fc00000000000 */
        /* <DEDUP_REMOVED lines=9> */
.L_x_1:


//--------------------- .nv.shared.reserved.0     --------------------------
	.section	.nv.shared.reserved.0,"aw",@nobits
	.weak		__nv_reservedSMEM_offset_0_alias
	.size		__nv_reservedSMEM_offset_0_alias, 0, 64
	.other		__nv_reservedSMEM_offset_0_alias,@"STO_CUDA_RESERVED_SHARED STV_DEFAULT"
__nv_reservedSMEM_offset_0_alias:
	.zero		0
	.zero		64


//--------------------- .nv.constant0._Z3addPdS_ii --------------------------
	.section	.nv.constant0._Z3addPdS_ii,"a",@progbits
	.sectionflags	@""
	.align	4
.nv.constant0._Z3addPdS_ii:
	.zero		920


//--------------------- SYMBOLS --------------------------

	.type		.nv.reservedSmem.offset0,@object
	.size		.nv.reservedSmem.offset0,0x4
